//
// Generated by NVIDIA NVVM Compiler
//
// Compiler Build ID: CL-36424714
// Cuda compilation tools, release 13.0, V13.0.88
// Based on NVVM 20.0.0
//

.version 9.0
.target sm_100
.address_size 64

	// .globl	_Z4sortPj
// _ZZ4sortPjE4temp has been demoted

.visible .entry _Z4sortPj(
	.param .u64 .ptr .align 1 _Z4sortPj_param_0
)
{
	.reg .pred 	%p<56>;
	.reg .b32 	%r<133>;
	.reg .b64 	%rd<55>;
	// demoted variable
	.shared .align 4 .b8 _ZZ4sortPjE4temp[128];
	ld.param.u64 	%rd28, [_Z4sortPj_param_0];
	cvta.to.global.u64 	%rd1, %rd28;
	mov.u32 	%r129, %tid.x;
	mov.u32 	%r64, %ctaid.x;
	mov.u32 	%r65, %ntid.x;
	mad.lo.s32 	%r131, %r64, %r65, %r129;
	and.b32  	%r66, %r129, 1;
	setp.eq.b32 	%p1, %r66, 1;
	@%p1 bra 	$L__BB0_10;
	add.s32 	%r3, %r131, 1;
	add.s32 	%r4, %r131, 2;
	mov.u32 	%r112, %r3;
	mov.u32 	%r109, %r129;
	mov.u32 	%r111, %r131;
$L__BB0_2:
	setp.ne.s32 	%p2, %r111, %r3;
	setp.ge.s32 	%p3, %r112, %r4;
	or.pred  	%p4, %p2, %p3;
	@%p4 bra 	$L__BB0_4;
	add.s32 	%r8, %r112, 1;
	mul.wide.s32 	%rd32, %r112, 4;
	add.s64 	%rd50, %rd1, %rd32;
	mov.u32 	%r111, %r3;
	mov.u32 	%r112, %r8;
	bra.uni 	$L__BB0_9;
$L__BB0_4:
	setp.ne.s32 	%p5, %r112, %r4;
	setp.gt.s32 	%p6, %r111, %r131;
	or.pred  	%p7, %p6, %p5;
	@%p7 bra 	$L__BB0_6;
	add.s32 	%r9, %r111, 1;
	mul.wide.s32 	%rd31, %r111, 4;
	add.s64 	%rd50, %rd1, %rd31;
	mov.u32 	%r111, %r9;
	mov.u32 	%r112, %r4;
	bra.uni 	$L__BB0_9;
$L__BB0_6:
	mul.wide.s32 	%rd29, %r111, 4;
	add.s64 	%rd50, %rd1, %rd29;
	ld.global.u32 	%r67, [%rd50];
	mul.wide.s32 	%rd30, %r112, 4;
	add.s64 	%rd5, %rd1, %rd30;
	ld.global.u32 	%r68, [%rd5];
	setp.ge.u32 	%p8, %r67, %r68;
	@%p8 bra 	$L__BB0_8;
	add.s32 	%r111, %r111, 1;
	bra.uni 	$L__BB0_9;
$L__BB0_8:
	add.s32 	%r112, %r112, 1;
	mov.u64 	%rd50, %rd5;
$L__BB0_9:
	ld.global.u32 	%r69, [%rd50];
	shl.b32 	%r70, %r109, 2;
	mov.u32 	%r71, _ZZ4sortPjE4temp;
	add.s32 	%r72, %r71, %r70;
	st.shared.u32 	[%r72], %r69;
	add.s32 	%r109, %r109, 1;
	setp.ne.s32 	%p9, %r111, %r3;
	setp.ne.s32 	%p10, %r112, %r4;
	or.pred  	%p11, %p9, %p10;
	@%p11 bra 	$L__BB0_2;
$L__BB0_10:
	shl.b32 	%r73, %r129, 2;
	mov.u32 	%r74, _ZZ4sortPjE4temp;
	add.s32 	%r15, %r74, %r73;
	mul.wide.u32 	%rd33, %r131, 4;
	add.s64 	%rd7, %rd1, %rd33;
	bar.sync 	0;
	ld.shared.u32 	%r75, [%r15];
	st.global.u32 	[%rd7], %r75;
	bar.sync 	0;
	and.b32  	%r76, %r129, 3;
	setp.ne.s32 	%p12, %r76, 0;
	@%p12 bra 	$L__BB0_20;
	add.s32 	%r16, %r131, 2;
	add.s32 	%r17, %r131, 4;
	mov.u32 	%r117, %r16;
	mov.u32 	%r114, %r129;
	mov.u32 	%r116, %r131;
$L__BB0_12:
	setp.eq.s32 	%p13, %r116, %r16;
	setp.lt.s32 	%p14, %r117, %r17;
	and.pred  	%p15, %p13, %p14;
	@%p15 bra 	$L__BB0_18;
	setp.eq.s32 	%p16, %r117, %r17;
	setp.lt.s32 	%p17, %r116, %r16;
	and.pred  	%p18, %p17, %p16;
	@%p18 bra 	$L__BB0_17;
	mul.wide.s32 	%rd34, %r116, 4;
	add.s64 	%rd8, %rd1, %rd34;
	ld.global.u32 	%r77, [%rd8];
	mul.wide.s32 	%rd35, %r117, 4;
	add.s64 	%rd51, %rd1, %rd35;
	ld.global.u32 	%r78, [%rd51];
	setp.lt.u32 	%p19, %r77, %r78;
	@%p19 bra 	$L__BB0_16;
	add.s32 	%r117, %r117, 1;
	bra.uni 	$L__BB0_19;
$L__BB0_16:
	add.s32 	%r116, %r116, 1;
	mov.u64 	%rd51, %rd8;
	bra.uni 	$L__BB0_19;
$L__BB0_17:
	add.s32 	%r23, %r116, 1;
	mul.wide.s32 	%rd36, %r116, 4;
	add.s64 	%rd51, %rd1, %rd36;
	mov.u32 	%r116, %r23;
	mov.u32 	%r117, %r17;
	bra.uni 	$L__BB0_19;
$L__BB0_18:
	add.s32 	%r24, %r117, 1;
	mul.wide.s32 	%rd37, %r117, 4;
	add.s64 	%rd51, %rd1, %rd37;
	mov.u32 	%r116, %r16;
	mov.u32 	%r117, %r24;
$L__BB0_19:
	ld.global.u32 	%r79, [%rd51];
	shl.b32 	%r80, %r114, 2;
	add.s32 	%r82, %r74, %r80;
	st.shared.u32 	[%r82], %r79;
	add.s32 	%r114, %r114, 1;
	setp.ne.s32 	%p20, %r116, %r16;
	setp.ne.s32 	%p21, %r117, %r17;
	or.pred  	%p22, %p20, %p21;
	@%p22 bra 	$L__BB0_12;
$L__BB0_20:
	bar.sync 	0;
	ld.shared.u32 	%r83, [%r15];
	st.global.u32 	[%rd7], %r83;
	bar.sync 	0;
	and.b32  	%r84, %r129, 7;
	setp.ne.s32 	%p23, %r84, 0;
	@%p23 bra 	$L__BB0_30;
	add.s32 	%r28, %r131, 4;
	add.s32 	%r29, %r131, 8;
	mov.u32 	%r122, %r28;
	mov.u32 	%r119, %r129;
	mov.u32 	%r121, %r131;
$L__BB0_22:
	setp.eq.s32 	%p24, %r121, %r28;
	setp.lt.s32 	%p25, %r122, %r29;
	and.pred  	%p26, %p24, %p25;
	@%p26 bra 	$L__BB0_28;
	setp.eq.s32 	%p27, %r122, %r29;
	setp.lt.s32 	%p28, %r121, %r28;
	and.pred  	%p29, %p28, %p27;
	@%p29 bra 	$L__BB0_27;
	mul.wide.s32 	%rd38, %r121, 4;
	add.s64 	%rd13, %rd1, %rd38;
	ld.global.u32 	%r85, [%rd13];
	mul.wide.s32 	%rd39, %r122, 4;
	add.s64 	%rd52, %rd1, %rd39;
	ld.global.u32 	%r86, [%rd52];
	setp.lt.u32 	%p30, %r85, %r86;
	@%p30 bra 	$L__BB0_26;
	add.s32 	%r122, %r122, 1;
	bra.uni 	$L__BB0_29;
$L__BB0_26:
	add.s32 	%r121, %r121, 1;
	mov.u64 	%rd52, %rd13;
	bra.uni 	$L__BB0_29;
$L__BB0_27:
	add.s32 	%r35, %r121, 1;
	mul.wide.s32 	%rd40, %r121, 4;
	add.s64 	%rd52, %rd1, %rd40;
	mov.u32 	%r121, %r35;
	mov.u32 	%r122, %r29;
	bra.uni 	$L__BB0_29;
$L__BB0_28:
	add.s32 	%r36, %r122, 1;
	mul.wide.s32 	%rd41, %r122, 4;
	add.s64 	%rd52, %rd1, %rd41;
	mov.u32 	%r121, %r28;
	mov.u32 	%r122, %r36;
$L__BB0_29:
	ld.global.u32 	%r87, [%rd52];
	shl.b32 	%r88, %r119, 2;
	add.s32 	%r90, %r74, %r88;
	st.shared.u32 	[%r90], %r87;
	add.s32 	%r119, %r119, 1;
	setp.ne.s32 	%p31, %r121, %r28;
	setp.ne.s32 	%p32, %r122, %r29;
	or.pred  	%p33, %p31, %p32;
	@%p33 bra 	$L__BB0_22;
$L__BB0_30:
	bar.sync 	0;
	ld.shared.u32 	%r91, [%r15];
	st.global.u32 	[%rd7], %r91;
	bar.sync 	0;
	and.b32  	%r92, %r129, 15;
	setp.ne.s32 	%p34, %r92, 0;
	@%p34 bra 	$L__BB0_40;
	add.s32 	%r40, %r131, 8;
	add.s32 	%r41, %r131, 16;
	mov.u32 	%r127, %r40;
	mov.u32 	%r124, %r129;
	mov.u32 	%r126, %r131;
$L__BB0_32:
	setp.eq.s32 	%p35, %r126, %r40;
	setp.lt.s32 	%p36, %r127, %r41;
	and.pred  	%p37, %p35, %p36;
	@%p37 bra 	$L__BB0_38;
	setp.eq.s32 	%p38, %r127, %r41;
	setp.lt.s32 	%p39, %r126, %r40;
	and.pred  	%p40, %p39, %p38;
	@%p40 bra 	$L__BB0_37;
	mul.wide.s32 	%rd42, %r126, 4;
	add.s64 	%rd18, %rd1, %rd42;
	ld.global.u32 	%r93, [%rd18];
	mul.wide.s32 	%rd43, %r127, 4;
	add.s64 	%rd53, %rd1, %rd43;
	ld.global.u32 	%r94, [%rd53];
	setp.lt.u32 	%p41, %r93, %r94;
	@%p41 bra 	$L__BB0_36;
	add.s32 	%r127, %r127, 1;
	bra.uni 	$L__BB0_39;
$L__BB0_36:
	add.s32 	%r126, %r126, 1;
	mov.u64 	%rd53, %rd18;
	bra.uni 	$L__BB0_39;
$L__BB0_37:
	add.s32 	%r47, %r126, 1;
	mul.wide.s32 	%rd44, %r126, 4;
	add.s64 	%rd53, %rd1, %rd44;
	mov.u32 	%r126, %r47;
	mov.u32 	%r127, %r41;
	bra.uni 	$L__BB0_39;
$L__BB0_38:
	add.s32 	%r48, %r127, 1;
	mul.wide.s32 	%rd45, %r127, 4;
	add.s64 	%rd53, %rd1, %rd45;
	mov.u32 	%r126, %r40;
	mov.u32 	%r127, %r48;
$L__BB0_39:
	ld.global.u32 	%r95, [%rd53];
	shl.b32 	%r96, %r124, 2;
	add.s32 	%r98, %r74, %r96;
	st.shared.u32 	[%r98], %r95;
	add.s32 	%r124, %r124, 1;
	setp.ne.s32 	%p42, %r126, %r40;
	setp.ne.s32 	%p43, %r127, %r41;
	or.pred  	%p44, %p42, %p43;
	@%p44 bra 	$L__BB0_32;
$L__BB0_40:
	bar.sync 	0;
	ld.shared.u32 	%r99, [%r15];
	st.global.u32 	[%rd7], %r99;
	bar.sync 	0;
	and.b32  	%r100, %r129, 31;
	setp.ne.s32 	%p45, %r100, 0;
	@%p45 bra 	$L__BB0_50;
	add.s32 	%r52, %r131, 16;
	add.s32 	%r53, %r131, 32;
	mov.u32 	%r132, %r52;
$L__BB0_42:
	setp.eq.s32 	%p46, %r131, %r52;
	setp.lt.s32 	%p47, %r132, %r53;
	and.pred  	%p48, %p46, %p47;
	@%p48 bra 	$L__BB0_48;
	setp.eq.s32 	%p49, %r132, %r53;
	setp.lt.s32 	%p50, %r131, %r52;
	and.pred  	%p51, %p50, %p49;
	@%p51 bra 	$L__BB0_47;
	mul.wide.s32 	%rd46, %r131, 4;
	add.s64 	%rd23, %rd1, %rd46;
	ld.global.u32 	%r101, [%rd23];
	mul.wide.s32 	%rd47, %r132, 4;
	add.s64 	%rd54, %rd1, %rd47;
	ld.global.u32 	%r102, [%rd54];
	setp.lt.u32 	%p52, %r101, %r102;
	@%p52 bra 	$L__BB0_46;
	add.s32 	%r132, %r132, 1;
	bra.uni 	$L__BB0_49;
$L__BB0_46:
	add.s32 	%r131, %r131, 1;
	mov.u64 	%rd54, %rd23;
	bra.uni 	$L__BB0_49;
$L__BB0_47:
	add.s32 	%r59, %r131, 1;
	mul.wide.s32 	%rd48, %r131, 4;
	add.s64 	%rd54, %rd1, %rd48;
	mov.u32 	%r131, %r59;
	mov.u32 	%r132, %r53;
	bra.uni 	$L__BB0_49;
$L__BB0_48:
	add.s32 	%r60, %r132, 1;
	mul.wide.s32 	%rd49, %r132, 4;
	add.s64 	%rd54, %rd1, %rd49;
	mov.u32 	%r131, %r52;
	mov.u32 	%r132, %r60;
$L__BB0_49:
	ld.global.u32 	%r103, [%rd54];
	shl.b32 	%r104, %r129, 2;
	add.s32 	%r106, %r74, %r104;
	st.shared.u32 	[%r106], %r103;
	add.s32 	%r129, %r129, 1;
	setp.ne.s32 	%p53, %r131, %r52;
	setp.ne.s32 	%p54, %r132, %r53;
	or.pred  	%p55, %p53, %p54;
	@%p55 bra 	$L__BB0_42;
$L__BB0_50:
	bar.sync 	0;
	ld.shared.u32 	%r107, [%r15];
	st.global.u32 	[%rd7], %r107;
	bar.sync 	0;
	ret;

}
	// .globl	_Z5mergePjS_i
.visible .entry _Z5mergePjS_i(
	.param .u64 .ptr .align 1 _Z5mergePjS_i_param_0,
	.param .u64 .ptr .align 1 _Z5mergePjS_i_param_1,
	.param .u32 _Z5mergePjS_i_param_2
)
{
	.reg .pred 	%p<12>;
	.reg .b32 	%r<25>;
	.reg .b64 	%rd<17>;

	ld.param.u64 	%rd9, [_Z5mergePjS_i_param_0];
	ld.param.u64 	%rd8, [_Z5mergePjS_i_param_1];
	ld.param.u32 	%r14, [_Z5mergePjS_i_param_2];
	cvta.to.global.u64 	%rd1, %rd9;
	mov.u32 	%r15, %ctaid.x;
	mul.lo.s32 	%r16, %r15, %r14;
	shl.b32 	%r21, %r16, 1;
	add.s32 	%r2, %r21, %r14;
	add.s32 	%r3, %r2, %r14;
	setp.eq.s32 	%p1, %r14, 0;
	@%p1 bra 	$L__BB1_10;
	cvta.to.global.u64 	%rd2, %rd8;
	mov.u32 	%r24, %r2;
	mov.u32 	%r23, %r21;
$L__BB1_2:
	setp.ne.s32 	%p2, %r23, %r2;
	setp.ge.s32 	%p3, %r24, %r3;
	or.pred  	%p4, %p2, %p3;
	@%p4 bra 	$L__BB1_4;
	add.s32 	%r7, %r24, 1;
	mul.wide.s32 	%rd13, %r24, 4;
	add.s64 	%rd16, %rd1, %rd13;
	mov.u32 	%r23, %r2;
	mov.u32 	%r24, %r7;
	bra.uni 	$L__BB1_9;
$L__BB1_4:
	setp.ne.s32 	%p5, %r24, %r3;
	setp.ge.s32 	%p6, %r23, %r2;
	or.pred  	%p7, %p6, %p5;
	@%p7 bra 	$L__BB1_6;
	add.s32 	%r8, %r23, 1;
	mul.wide.s32 	%rd12, %r23, 4;
	add.s64 	%rd16, %rd1, %rd12;
	mov.u32 	%r23, %r8;
	mov.u32 	%r24, %r3;
	bra.uni 	$L__BB1_9;
$L__BB1_6:
	mul.wide.s32 	%rd10, %r23, 4;
	add.s64 	%rd16, %rd1, %rd10;
	ld.global.u32 	%r17, [%rd16];
	mul.wide.s32 	%rd11, %r24, 4;
	add.s64 	%rd6, %rd1, %rd11;
	ld.global.u32 	%r18, [%rd6];
	setp.ge.u32 	%p8, %r17, %r18;
	@%p8 bra 	$L__BB1_8;
	add.s32 	%r23, %r23, 1;
	bra.uni 	$L__BB1_9;
$L__BB1_8:
	add.s32 	%r24, %r24, 1;
	mov.u64 	%rd16, %rd6;
$L__BB1_9:
	ld.global.u32 	%r19, [%rd16];
	mul.wide.s32 	%rd14, %r21, 4;
	add.s64 	%rd15, %rd2, %rd14;
	st.global.u32 	[%rd15], %r19;
	add.s32 	%r21, %r21, 1;
	setp.ne.s32 	%p9, %r23, %r2;
	setp.ne.s32 	%p10, %r24, %r3;
	or.pred  	%p11, %p9, %p10;
	@%p11 bra 	$L__BB1_2;
$L__BB1_10:
	ret;

}


// ===== COMPILED SASS (sm_100) =====

	.target	sm_100

	.elftype	@"ET_EXEC"


//--------------------- .note.nv.tkinfo           --------------------------
	.section	.note.nv.tkinfo,"",@"SHT_NOTE"
	.sectionflags	@"SHF_NOTE_NV_TKINFO"
	.tkinfo
        /*0018*/ 	.word	0x00000002
        /*0030*/ 	.string	""
        /*0030*/ 	.string	"ptxas"
        /*0030*/ 	.string	"Cuda compilation tools, release 13.0, V13.0.88"
        /*0030*/ 	.string	"Build cuda_13.0.r13.0/compiler.36424714_0"
        /*0030*/ 	.string	"-arch sm_100 -m 64 "



//--------------------- .note.nv.cuinfo           --------------------------
	.section	.note.nv.cuinfo,"",@"SHT_NOTE"
	.sectionflags	@"SHF_NOTE_NV_CUINFO"
        /*0018*/ 	.short	0x0002
        /*001a*/ 	.short	0x0064
        /*001c*/ 	.short	0x0082
	.zero		2


//--------------------- .nv.info                  --------------------------
	.section	.nv.info,"",@"SHT_CUDA_INFO"
	.align	4


	//----- nvinfo : EIATTR_REGCOUNT
	.align		4
        /*0000*/ 	.byte	0x04, 0x2f
        /*0002*/ 	.short	(.L_1 - .L_0)
	.align		4
.L_0:
        /*0004*/ 	.word	index@(_Z4sortPj)
        /*0008*/ 	.word	0x00000015


	//----- nvinfo : EIATTR_FRAME_SIZE
	.align		4
.L_1:
        /*000c*/ 	.byte	0x04, 0x11
        /*000e*/ 	.short	(.L_3 - .L_2)
	.align		4
.L_2:
        /*0010*/ 	.word	index@(_Z4sortPj)
        /*0014*/ 	.word	0x00000000


	//----- nvinfo : EIATTR_REGCOUNT
	.align		4
.L_3:
        /*0018*/ 	.byte	0x04, 0x2f
        /*001a*/ 	.short	(.L_5 - .L_4)
	.align		4
.L_4:
        /*001c*/ 	.word	index@(_Z5mergePjS_i)
        /*0020*/ 	.word	0x00000014


	//----- nvinfo : EIATTR_FRAME_SIZE
	.align		4
.L_5:
        /*0024*/ 	.byte	0x04, 0x11
        /*0026*/ 	.short	(.L_7 - .L_6)
	.align		4
.L_6:
        /*0028*/ 	.word	index@(_Z5mergePjS_i)
        /*002c*/ 	.word	0x00000000


	//----- nvinfo : EIATTR_MIN_STACK_SIZE
	.align		4
.L_7:
        /*0030*/ 	.byte	0x04, 0x12
        /*0032*/ 	.short	(.L_9 - .L_8)
	.align		4
.L_8:
        /*0034*/ 	.word	index@(_Z5mergePjS_i)
        /*0038*/ 	.word	0x00000000


	//----- nvinfo : EIATTR_MIN_STACK_SIZE
	.align		4
.L_9:
        /*003c*/ 	.byte	0x04, 0x12
        /*003e*/ 	.short	(.L_11 - .L_10)
	.align		4
.L_10:
        /*0040*/ 	.word	index@(_Z4sortPj)
        /*0044*/ 	.word	0x00000000
.L_11:


//--------------------- .nv.compat                --------------------------
	.section	.nv.compat,"",@"SHT_CUDA_COMPAT_INFO"
	.align	4
        /*0000*/ 	.byte	0x02, 0x09, 0x00, 0x00, 0x02, 0x02, 0x01, 0x00, 0x02, 0x05, 0x05, 0x00, 0x03, 0x07, 0x01, 0x01
        /*0010*/ 	.byte	0x02, 0x03, 0x00, 0x00, 0x02, 0x06, 0x01, 0x00, 0x04, 0x0b, 0x08, 0x00, 0x09, 0x00, 0x00, 0x00
        /*0020*/ 	.byte	0x00, 0x00, 0x00, 0x00


//--------------------- .nv.info._Z5mergePjS_i    --------------------------
	.section	.nv.info._Z5mergePjS_i,"",@"SHT_CUDA_INFO"
	.sectionflags	@""
	.align	4


	//----- nvinfo : EIATTR_CUDA_API_VERSION
	.align		4
        /*0000*/ 	.byte	0x04, 0x37
        /*0002*/ 	.short	(.L_13 - .L_12)
.L_12:
        /*0004*/ 	.word	0x00000082


	//----- nvinfo : EIATTR_KPARAM_INFO
	.align		4
.L_13:
        /*0008*/ 	.byte	0x04, 0x17
        /*000a*/ 	.short	(.L_15 - .L_14)
.L_14:
        /*000c*/ 	.word	0x00000000
        /*0010*/ 	.short	0x0002
        /*0012*/ 	.short	0x0010
        /*0014*/ 	.byte	0x00, 0xf0, 0x11, 0x00


	//----- nvinfo : EIATTR_KPARAM_INFO
	.align		4
.L_15:
        /*0018*/ 	.byte	0x04, 0x17
        /*001a*/ 	.short	(.L_17 - .L_16)
.L_16:
        /*001c*/ 	.word	0x00000000
        /*0020*/ 	.short	0x0001
        /*0022*/ 	.short	0x0008
        /*0024*/ 	.byte	0x00, 0xf5, 0x21, 0x00


	//----- nvinfo : EIATTR_KPARAM_INFO
	.align		4
.L_17:
        /*0028*/ 	.byte	0x04, 0x17
        /*002a*/ 	.short	(.L_19 - .L_18)
.L_18:
        /*002c*/ 	.word	0x00000000
        /*0030*/ 	.short	0x0000
        /*0032*/ 	.short	0x0000
        /*0034*/ 	.byte	0x00, 0xf5, 0x21, 0x00


	//----- nvinfo : EIATTR_SPARSE_MMA_MASK
	.align		4
.L_19:
        /*0038*/ 	.byte	0x03, 0x50
        /*003a*/ 	.short	0x0000


	//----- nvinfo : EIATTR_MAXREG_COUNT
	.align		4
        /*003c*/ 	.byte	0x03, 0x1b
        /*003e*/ 	.short	0x00ff


	//----- nvinfo : EIATTR_MERCURY_ISA_VERSION
	.align		4
        /*0040*/ 	.byte	0x03, 0x5f
        /*0042*/ 	.short	0x0101


	//----- nvinfo : EIATTR_VRC_CTA_INIT_COUNT
	.align		4
        /*0044*/ 	.byte	0x02, 0x4a
	.zero		1
	.zero		1


	//----- nvinfo : EIATTR_EXIT_INSTR_OFFSETS
	.align		4
        /*0048*/ 	.byte	0x04, 0x1c
        /*004a*/ 	.short	(.L_21 - .L_20)


	//   ....[0]....
.L_20:
        /*004c*/ 	.word	0x00000030


	//   ....[1]....
        /*0050*/ 	.word	0x000002f0


	//----- nvinfo : EIATTR_CBANK_PARAM_SIZE
	.align		4
.L_21:
        /*0054*/ 	.byte	0x03, 0x19
        /*0056*/ 	.short	0x0014


	//----- nvinfo : EIATTR_PARAM_CBANK
	.align		4
        /*0058*/ 	.byte	0x04, 0x0a
        /*005a*/ 	.short	(.L_23 - .L_22)
	.align		4
.L_22:
        /*005c*/ 	.word	index@(.nv.constant0._Z5mergePjS_i)
        /*0060*/ 	.short	0x0380
        /*0062*/ 	.short	0x0014


	//----- nvinfo : EIATTR_SW_WAR
	.align		4
.L_23:
        /*0064*/ 	.byte	0x04, 0x36
        /*0066*/ 	.short	(.L_25 - .L_24)
.L_24:
        /*0068*/ 	.word	0x00000008
.L_25:


//--------------------- .nv.info._Z4sortPj        --------------------------
	.section	.nv.info._Z4sortPj,"",@"SHT_CUDA_INFO"
	.sectionflags	@""
	.align	4


	//----- nvinfo : EIATTR_CUDA_API_VERSION
	.align		4
        /*0000*/ 	.byte	0x04, 0x37
        /*0002*/ 	.short	(.L_27 - .L_26)
.L_26:
        /*0004*/ 	.word	0x00000082


	//----- nvinfo : EIATTR_KPARAM_INFO
	.align		4
.L_27:
        /*0008*/ 	.byte	0x04, 0x17
        /*000a*/ 	.short	(.L_29 - .L_28)
.L_28:
        /*000c*/ 	.word	0x00000000
        /*0010*/ 	.short	0x0000
        /*0012*/ 	.short	0x0000
        /*0014*/ 	.byte	0x00, 0xf5, 0x21, 0x00


	//----- nvinfo : EIATTR_SPARSE_MMA_MASK
	.align		4
.L_29:
        /*0018*/ 	.byte	0x03, 0x50
        /*001a*/ 	.short	0x0000


	//----- nvinfo : EIATTR_MAXREG_COUNT
	.align		4
        /*001c*/ 	.byte	0x03, 0x1b
        /*001e*/ 	.short	0x00ff


	//----- nvinfo : EIATTR_NUM_BARRIERS
	.align		4
        /*0020*/ 	.byte	0x02, 0x4c
        /*0022*/ 	.byte	0x01
	.zero		1


	//----- nvinfo : EIATTR_MERCURY_ISA_VERSION
	.align		4
        /*0024*/ 	.byte	0x03, 0x5f
        /*0026*/ 	.short	0x0101


	//----- nvinfo : EIATTR_VRC_CTA_INIT_COUNT
	.align		4
        /*0028*/ 	.byte	0x02, 0x4a
	.zero		1
	.zero		1


	//----- nvinfo : EIATTR_EXIT_INSTR_OFFSETS
	.align		4
        /*002c*/ 	.byte	0x04, 0x1c
        /*002e*/ 	.short	(.L_31 - .L_30)


	//   ....[0]....
.L_30:
        /*0030*/ 	.word	0x00000fe0


	//----- nvinfo : EIATTR_CRS_STACK_SIZE
	.align		4
.L_31:
        /*0034*/ 	.byte	0x04, 0x1e
        /*0036*/ 	.short	(.L_33 - .L_32)
.L_32:
        /*0038*/ 	.word	0x00000000


	//----- nvinfo : EIATTR_CBANK_PARAM_SIZE
	.align		4
.L_33:
        /*003c*/ 	.byte	0x03, 0x19
        /*003e*/ 	.short	0x0008


	//----- nvinfo : EIATTR_PARAM_CBANK
	.align		4
        /*0040*/ 	.byte	0x04, 0x0a
        /*0042*/ 	.short	(.L_35 - .L_34)
	.align		4
.L_34:
        /*0044*/ 	.word	index@(.nv.constant0._Z4sortPj)
        /*0048*/ 	.short	0x0380
        /*004a*/ 	.short	0x0008


	//----- nvinfo : EIATTR_SW_WAR
	.align		4
.L_35:
        /*004c*/ 	.byte	0x04, 0x36
        /*004e*/ 	.short	(.L_37 - .L_36)
.L_36:
        /*0050*/ 	.word	0x00000008
.L_37:


//--------------------- .nv.callgraph             --------------------------
	.section	.nv.callgraph,"",@"SHT_CUDA_CALLGRAPH"
	.align	4
	.sectionentsize	8
	.align		4
        /*0000*/ 	.word	0x00000000
	.align		4
        /*0004*/ 	.word	0xffffffff
	.align		4
        /*0008*/ 	.word	0x00000000
	.align		4
        /*000c*/ 	.word	0xfffffffe
	.align		4
        /*0010*/ 	.word	0x00000000
	.align		4
        /*0014*/ 	.word	0xfffffffd
	.align		4
        /*0018*/ 	.word	0x00000000
	.align		4
        /*001c*/ 	.word	0xfffffffc


//--------------------- .text._Z5mergePjS_i       --------------------------
	.section	.text._Z5mergePjS_i,"ax",@progbits
	.align	128
        .global         _Z5mergePjS_i
        .type           _Z5mergePjS_i,@function
        .size           _Z5mergePjS_i,(.L_x_37 - _Z5mergePjS_i)
        .other          _Z5mergePjS_i,@"STO_CUDA_ENTRY STV_DEFAULT"
_Z5mergePjS_i:
.text._Z5mergePjS_i:
[----:B------:R-:W-:Y:S01]  /*0000*/  LDC R1, c[0x0][0x37c] ;  /* 0x0000df00ff017b82 */ /* 0x000fe20000000800 */
[----:B------:R-:W0:Y:S02]  /*0010*/  LDCU UR5, c[0x0][0x390] ;  /* 0x00007200ff0577ac */ /* 0x000e240008000800 */
[----:B0-----:R-:W-:-:S13]  /*0020*/  ISETP.NE.AND P0, PT, RZ, UR5, PT ;  /* 0x00000005ff007c0c */ /* 0x001fda000bf05270 */
[----:B------:R-:W-:Y:S05]  /*0030*/  @!P0 EXIT ;  /* 0x000000000000894d */ /* 0x000fea0003800000 */
[----:B------:R-:W0:Y:S01]  /*0040*/  S2UR UR4, SR_CTAID.X ;  /* 0x00000000000479c3 */ /* 0x000e220000002500 */
[----:B------:R-:W1:Y:S07]  /*0050*/  LDCU.64 UR8, c[0x0][0x358] ;  /* 0x00006b00ff0877ac */ /* 0x000e6e0008000a00 */
[----:B------:R-:W2:Y:S08]  /*0060*/  LDC.64 R2, c[0x0][0x380] ;  /* 0x0000e000ff027b82 */ /* 0x000eb00000000a00 */
[----:B------:R-:W3:Y:S01]  /*0070*/  LDC.64 R4, c[0x0][0x388] ;  /* 0x0000e200ff047b82 */ /* 0x000ee20000000a00 */
[----:B0-----:R-:W-:-:S04]  /*0080*/  UIMAD UR4, UR4, UR5, URZ ;  /* 0x00000005040472a4 */ /* 0x001fc8000f8e02ff */
[----:B------:R-:W-:-:S04]  /*0090*/  USHF.L.U32 UR4, UR4, 0x1, URZ ;  /* 0x0000000104047899 */ /* 0x000fc800080006ff */
[----:B------:R-:W-:Y:S02]  /*00a0*/  UIADD3 UR6, UPT, UPT, UR4, UR5, URZ ;  /* 0x0000000504067290 */ /* 0x000fe4000fffe0ff */
[----:B------:R-:W-:Y:S02]  /*00b0*/  IMAD.U32 R11, RZ, RZ, UR4 ;  /* 0x00000004ff0b7e24 */ /* 0x000fe4000f8e00ff */
[----:B------:R-:W-:Y:S02]  /*00c0*/  UIADD3 UR5, UPT, UPT, UR6, UR5, URZ ;  /* 0x0000000506057290 */ /* 0x000fe4000fffe0ff */
[----:B------:R-:W-:Y:S01]  /*00d0*/  IMAD.U32 R13, RZ, RZ, UR6 ;  /* 0x00000006ff0d7e24 */ /* 0x000fe2000f8e00ff */
[----:B-1----:R-:W-:-:S09]  /*00e0*/  MOV R15, R11 ;  /* 0x0000000b000f7202 */ /* 0x002fd20000000f00 */
.L_x_1:
[----:B------:R-:W-:-:S04]  /*00f0*/  ISETP.GE.AND P0, PT, R13, UR5, PT ;  /* 0x000000050d007c0c */ /* 0x000fc8000bf06270 */
[----:B------:R-:W-:-:S13]  /*0100*/  ISETP.NE.OR P0, PT, R15, UR6, P0 ;  /* 0x000000060f007c0c */ /* 0x000fda0008705670 */
[----:B0-----:R-:W0:Y:S01]  /*0110*/  @!P0 LDC.64 R6, c[0x0][0x380] ;  /* 0x0000e000ff068b82 */ /* 0x001e220000000a00 */
[C---:B------:R-:W-:Y:S01]  /*0120*/  @!P0 VIADD R0, R13.reuse, 0x1 ;  /* 0x000000010d008836 */ /* 0x040fe20000000000 */
[----:B------:R-:W-:Y:S01]  /*0130*/  @!P0 MOV R15, UR6 ;  /* 0x00000006000f8c02 */ /* 0x000fe20008000f00 */
[----:B0-----:R-:W-:-:S04]  /*0140*/  @!P0 IMAD.WIDE R6, R13, 0x4, R6 ;  /* 0x000000040d068825 */ /* 0x001fc800078e0206 */
[----:B------:R-:W-:Y:S01]  /*0150*/  @!P0 IMAD.MOV.U32 R13, RZ, RZ, R0 ;  /* 0x000000ffff0d8224 */ /* 0x000fe200078e0000 */
[----:B------:R-:W-:Y:S06]  /*0160*/  @!P0 BRA `(.L_x_0) ;  /* 0x0000000000448947 */ /* 0x000fec0003800000 */
[----:B------:R-:W-:-:S04]  /*0170*/  ISETP.NE.AND P0, PT, R13, UR5, PT ;  /* 0x000000050d007c0c */ /* 0x000fc8000bf05270 */
[----:B------:R-:W-:-:S13]  /*0180*/  ISETP.GE.OR P0, PT, R15, UR6, P0 ;  /* 0x000000060f007c0c */ /* 0x000fda0008706670 */
[----:B------:R-:W0:Y:S01]  /*0190*/  @!P0 LDC.64 R6, c[0x0][0x380] ;  /* 0x0000e000ff068b82 */ /* 0x000e220000000a00 */
[C---:B------:R-:W-:Y:S01]  /*01a0*/  @!P0 IADD3 R0, PT, PT, R15.reuse, 0x1, RZ ;  /* 0x000000010f008810 */ /* 0x040fe20007ffe0ff */
[----:B------:R-:W-:Y:S02]  /*01b0*/  @!P0 IMAD.U32 R13, RZ, RZ, UR5 ;  /* 0x00000005ff0d8e24 */ /* 0x000fe4000f8e00ff */
[----:B0-----:R-:W-:Y:S01]  /*01c0*/  @!P0 IMAD.WIDE R6, R15, 0x4, R6 ;  /* 0x000000040f068825 */ /* 0x001fe200078e0206 */
[----:B------:R-:W-:Y:S01]  /*01d0*/  @!P0 MOV R15, R0 ;  /* 0x00000000000f8202 */ /* 0x000fe20000000f00 */
[----:B------:R-:W-:Y:S06]  /*01e0*/  @!P0 BRA `(.L_x_0) ;  /* 0x0000000000248947 */ /* 0x000fec0003800000 */
[----:B--2---:R-:W-:-:S04]  /*01f0*/  IMAD.WIDE R6, R15, 0x4, R2 ;  /* 0x000000040f067825 */ /* 0x004fc800078e0202 */
[----:B------:R-:W-:Y:S01]  /*0200*/  IMAD.WIDE R8, R13, 0x4, R2 ;  /* 0x000000040d087825 */ /* 0x000fe200078e0202 */
[----:B------:R-:W2:Y:S04]  /*0210*/  LDG.E R0, desc[UR8][R6.64] ;  /* 0x0000000806007981 */ /* 0x000ea8000c1e1900 */
[----:B------:R-:W2:Y:S02]  /*0220*/  LDG.E R17, desc[UR8][R8.64] ;  /* 0x0000000808117981 */ /* 0x000ea4000c1e1900 */
[----:B--2---:R-:W-:-:S13]  /*0230*/  ISETP.GE.U32.AND P0, PT, R0, R17, PT ;  /* 0x000000110000720c */ /* 0x004fda0003f06070 */
[----:B------:R-:W-:Y:S01]  /*0240*/  @P0 IMAD.MOV.U32 R6, RZ, RZ, R8 ;  /* 0x000000ffff060224 */ /* 0x000fe200078e0008 */
[----:B------:R-:W-:Y:S01]  /*0250*/  @P0 MOV R7, R9 ;  /* 0x0000000900070202 */ /* 0x000fe20000000f00 */
[----:B------:R-:W-:Y:S01]  /*0260*/  @!P0 VIADD R15, R15, 0x1 ;  /* 0x000000010f0f8836 */ /* 0x000fe20000000000 */
[----:B------:R-:W-:-:S07]  /*0270*/  @P0 IADD3 R13, PT, PT, R13, 0x1, RZ ;  /* 0x000000010d0d0810 */ /* 0x000fce0007ffe0ff */
.L_x_0:
[----:B------:R-:W4:Y:S01]  /*0280*/  LDG.E R7, desc[UR8][R6.64] ;  /* 0x0000000806077981 */ /* 0x000f22000c1e1900 */
[----:B------:R-:W-:Y:S01]  /*0290*/  ISETP.NE.AND P0, PT, R13, UR5, PT ;  /* 0x000000050d007c0c */ /* 0x000fe2000bf05270 */
[----:B---3--:R-:W-:-:S03]  /*02a0*/  IMAD.WIDE R8, R11, 0x4, R4 ;  /* 0x000000040b087825 */ /* 0x008fc600078e0204 */
[----:B------:R-:W-:Y:S01]  /*02b0*/  ISETP.NE.OR P0, PT, R15, UR6, P0 ;  /* 0x000000060f007c0c */ /* 0x000fe20008705670 */
[----:B------:R-:W-:Y:S01]  /*02c0*/  VIADD R11, R11, 0x1 ;  /* 0x000000010b0b7836 */ /* 0x000fe20000000000 */
[----:B----4-:R0:W-:Y:S11]  /*02d0*/  STG.E desc[UR8][R8.64], R7 ;  /* 0x0000000708007986 */ /* 0x0101f6000c101908 */
[----:B------:R-:W-:Y:S05]  /*02e0*/  @P0 BRA `(.L_x_1) ;  /* 0xfffffffc00800947 */ /* 0x000fea000383ffff */
[----:B------:R-:W-:Y:S05]  /*02f0*/  EXIT ;  /* 0x000000000000794d */ /* 0x000fea0003800000 */
.L_x_2:
[----:B------:R-:W-:-:S00]  /*0300*/  BRA `(.L_x_2) ;  /* 0xfffffffc00fc7947 */ /* 0x000fc0000383ffff */
[----:B------:R-:W-:-:S00]  /*0310*/  NOP ;  /* 0x0000000000007918 */ /* 0x000fc00000000000 */
        /* <DEDUP_REMOVED lines=14> */
.L_x_37:


//--------------------- .text._Z4sortPj           --------------------------
	.section	.text._Z4sortPj,"ax",@progbits
	.align	128
        .global         _Z4sortPj
        .type           _Z4sortPj,@function
        .size           _Z4sortPj,(.L_x_38 - _Z4sortPj)
        .other          _Z4sortPj,@"STO_CUDA_ENTRY STV_DEFAULT"
_Z4sortPj:
.text._Z4sortPj:
[----:B------:R-:W-:Y:S01]  /*0000*/  LDC R1, c[0x0][0x37c] ;  /* 0x0000df00ff017b82 */ /* 0x000fe20000000800 */
[----:B------:R-:W0:Y:S07]  /*0010*/  S2R R0, SR_TID.X ;  /* 0x0000000000007919 */ /* 0x000e2e0000002100 */
[----:B------:R-:W1:Y:S01]  /*0020*/  S2UR UR4, SR_CTAID.X ;  /* 0x00000000000479c3 */ /* 0x000e620000002500 */
[----:B------:R-:W2:Y:S01]  /*0030*/  LDCU.64 UR6, c[0x0][0x358] ;  /* 0x00006b00ff0677ac */ /* 0x000ea20008000a00 */
[----:B------:R-:W-:Y:S06]  /*0040*/  BSSY.RECONVERGENT B0, `(.L_x_3) ;  /* 0x0000031000007945 */ /* 0x000fec0003800200 */
[----:B------:R-:W1:Y:S01]  /*0050*/  LDC R3, c[0x0][0x360] ;  /* 0x0000d800ff037b82 */ /* 0x000e620000000800 */
[----:B0-----:R-:W-:-:S04]  /*0060*/  LOP3.LUT R2, R0, 0x1, RZ, 0xc0, !PT ;  /* 0x0000000100027812 */ /* 0x001fc800078ec0ff */
[----:B------:R-:W-:Y:S01]  /*0070*/  ISETP.NE.U32.AND P0, PT, R2, 0x1, PT ;  /* 0x000000010200780c */ /* 0x000fe20003f05070 */
[----:B-1----:R-:W-:-:S12]  /*0080*/  IMAD R2, R3, UR4, R0 ;  /* 0x0000000403027c24 */ /* 0x002fd8000f8e0200 */
[----:B--2---:R-:W-:Y:S05]  /*0090*/  @!P0 BRA `(.L_x_4) ;  /* 0x0000000000ac8947 */ /* 0x004fea0003800000 */
[----:B------:R-:W0:Y:S01]  /*00a0*/  S2R R6, SR_CgaCtaId ;  /* 0x0000000000067919 */ /* 0x000e220000008800 */
[----:B------:R-:W1:Y:S01]  /*00b0*/  LDC.64 R4, c[0x0][0x380] ;  /* 0x0000e000ff047b82 */ /* 0x000e620000000a00 */
[----:B------:R-:W-:Y:S01]  /*00c0*/  MOV R3, 0x400 ;  /* 0x0000040000037802 */ /* 0x000fe20000000f00 */
[C---:B------:R-:W-:Y:S01]  /*00d0*/  VIADD R14, R2.reuse, 0x1 ;  /* 0x00000001020e7836 */ /* 0x040fe20000000000 */
[----:B------:R-:W-:Y:S01]  /*00e0*/  MOV R10, R0 ;  /* 0x00000000000a7202 */ /* 0x000fe20000000f00 */
[----:B------:R-:W-:Y:S02]  /*00f0*/  VIADD R16, R2, 0x2 ;  /* 0x0000000202107836 */ /* 0x000fe40000000000 */
[----:B------:R-:W-:Y:S01]  /*0100*/  IMAD.MOV.U32 R11, RZ, RZ, R2 ;  /* 0x000000ffff0b7224 */ /* 0x000fe200078e0002 */
[----:B0-----:R-:W-:Y:S01]  /*0110*/  LEA R15, R6, R3, 0x18 ;  /* 0x00000003060f7211 */ /* 0x001fe200078ec0ff */
[----:B------:R-:W-:-:S07]  /*0120*/  IMAD.MOV.U32 R3, RZ, RZ, R14 ;  /* 0x000000ffff037224 */ /* 0x000fce00078e000e */
.L_x_7:
[----:B------:R-:W-:Y:S01]  /*0130*/  ISETP.GE.AND P0, PT, R3, R16, PT ;  /* 0x000000100300720c */ /* 0x000fe20003f06270 */
[----:B------:R-:W-:Y:S03]  /*0140*/  BSSY.RECONVERGENT B1, `(.L_x_5) ;  /* 0x0000019000017945 */ /* 0x000fe60003800200 */
[----:B------:R-:W-:-:S13]  /*0150*/  ISETP.NE.OR P0, PT, R11, R14, P0 ;  /* 0x0000000e0b00720c */ /* 0x000fda0000705670 */
[----:B0-----:R-:W0:Y:S01]  /*0160*/  @!P0 LDC.64 R6, c[0x0][0x380] ;  /* 0x0000e000ff068b82 */ /* 0x001e220000000a00 */
[C---:B------:R-:W-:Y:S01]  /*0170*/  @!P0 IADD3 R8, PT, PT, R3.reuse, 0x1, RZ ;  /* 0x0000000103088810 */ /* 0x040fe20007ffe0ff */
[----:B------:R-:W-:Y:S02]  /*0180*/  @!P0 IMAD.MOV.U32 R11, RZ, RZ, R14 ;  /* 0x000000ffff0b8224 */ /* 0x000fe400078e000e */
[----:B0-----:R-:W-:-:S04]  /*0190*/  @!P0 IMAD.WIDE R6, R3, 0x4, R6 ;  /* 0x0000000403068825 */ /* 0x001fc800078e0206 */
[----:B------:R-:W-:Y:S01]  /*01a0*/  @!P0 IMAD.MOV.U32 R3, RZ, RZ, R8 ;  /* 0x000000ffff038224 */ /* 0x000fe200078e0008 */
[----:B------:R-:W-:Y:S06]  /*01b0*/  @!P0 BRA `(.L_x_6) ;  /* 0x0000000000448947 */ /* 0x000fec0003800000 */
[----:B------:R-:W-:-:S04]  /*01c0*/  ISETP.NE.AND P0, PT, R3, R16, PT ;  /* 0x000000100300720c */ /* 0x000fc80003f05270 */
[----:B------:R-:W-:-:S13]  /*01d0*/  ISETP.GT.OR P0, PT, R11, R2, P0 ;  /* 0x000000020b00720c */ /* 0x000fda0000704670 */
[----:B------:R-:W0:Y:S01]  /*01e0*/  @!P0 LDC.64 R6, c[0x0][0x380] ;  /* 0x0000e000ff068b82 */ /* 0x000e220000000a00 */
[C---:B------:R-:W-:Y:S01]  /*01f0*/  @!P0 IADD3 R8, PT, PT, R11.reuse, 0x1, RZ ;  /* 0x000000010b088810 */ /* 0x040fe20007ffe0ff */
[----:B------:R-:W-:Y:S02]  /*0200*/  @!P0 IMAD.MOV.U32 R3, RZ, RZ, R16 ;  /* 0x000000ffff038224 */ /* 0x000fe400078e0010 */
[----:B0-----:R-:W-:-:S04]  /*0210*/  @!P0 IMAD.WIDE R6, R11, 0x4, R6 ;  /* 0x000000040b068825 */ /* 0x001fc800078e0206 */
[----:B------:R-:W-:Y:S01]  /*0220*/  @!P0 IMAD.MOV.U32 R11, RZ, RZ, R8 ;  /* 0x000000ffff0b8224 */ /* 0x000fe200078e0008 */
[----:B------:R-:W-:Y:S06]  /*0230*/  @!P0 BRA `(.L_x_6) ;  /* 0x0000000000248947 */ /* 0x000fec0003800000 */
[----:B-1----:R-:W-:-:S04]  /*0240*/  IMAD.WIDE R6, R11, 0x4, R4 ;  /* 0x000000040b067825 */ /* 0x002fc800078e0204 */
[----:B------:R-:W-:Y:S01]  /*0250*/  IMAD.WIDE R8, R3, 0x4, R4 ;  /* 0x0000000403087825 */ /* 0x000fe200078e0204 */
[----:B------:R-:W2:Y:S04]  /*0260*/  LDG.E R12, desc[UR6][R6.64] ;  /* 0x00000006060c7981 */ /* 0x000ea8000c1e1900 */
[----:B------:R-:W2:Y:S02]  /*0270*/  LDG.E R13, desc[UR6][R8.64] ;  /* 0x00000006080d7981 */ /* 0x000ea4000c1e1900 */
[----:B--2---:R-:W-:-:S13]  /*0280*/  ISETP.GE.U32.AND P0, PT, R12, R13, PT ;  /* 0x0000000d0c00720c */ /* 0x004fda0003f06070 */
[----:B------:R-:W-:Y:S01]  /*0290*/  @P0 MOV R6, R8 ;  /* 0x0000000800060202 */ /* 0x000fe20000000f00 */
[----:B------:R-:W-:Y:S01]  /*02a0*/  @P0 IMAD.MOV.U32 R7, RZ, RZ, R9 ;  /* 0x000000ffff070224 */ /* 0x000fe200078e0009 */
[----:B------:R-:W-:Y:S01]  /*02b0*/  @P0 IADD3 R3, PT, PT, R3, 0x1, RZ ;  /* 0x0000000103030810 */ /* 0x000fe20007ffe0ff */
[----:B------:R-:W-:-:S07]  /*02c0*/  @!P0 VIADD R11, R11, 0x1 ;  /* 0x000000010b0b8836 */ /* 0x000fce0000000000 */
.L_x_6:
[----:B------:R-:W-:Y:S05]  /*02d0*/  BSYNC.RECONVERGENT B1 ;  /* 0x0000000000017941 */ /* 0x000fea0003800200 */
.L_x_5:
[----:B------:R-:W2:Y:S01]  /*02e0*/  LDG.E R6, desc[UR6][R6.64] ;  /* 0x0000000606067981 */ /* 0x000ea2000c1e1900 */
[C---:B------:R-:W-:Y:S01]  /*02f0*/  IMAD R9, R10.reuse, 0x4, R15 ;  /* 0x000000040a097824 */ /* 0x040fe200078e020f */
[----:B------:R-:W-:Y:S01]  /*0300*/  ISETP.NE.AND P0, PT, R3, R16, PT ;  /* 0x000000100300720c */ /* 0x000fe20003f05270 */
[----:B------:R-:W-:-:S03]  /*0310*/  VIADD R10, R10, 0x1 ;  /* 0x000000010a0a7836 */ /* 0x000fc60000000000 */
[----:B------:R-:W-:Y:S01]  /*0320*/  ISETP.NE.OR P0, PT, R11, R14, P0 ;  /* 0x0000000e0b00720c */ /* 0x000fe20000705670 */
[----:B--2---:R0:W-:-:S12]  /*0330*/  STS [R9], R6 ;  /* 0x0000000609007388 */ /* 0x0041d80000000800 */
[----:B------:R-:W-:Y:S05]  /*0340*/  @P0 BRA `(.L_x_7) ;  /* 0xfffffffc00780947 */ /* 0x000fea000383ffff */
.L_x_4:
[----:B------:R-:W-:Y:S05]  /*0350*/  BSYNC.RECONVERGENT B0 ;  /* 0x0000000000007941 */ /* 0x000fea0003800200 */
.L_x_3:
[----:B------:R-:W2:Y:S08]  /*0360*/  S2UR UR5, SR_CgaCtaId ;  /* 0x00000000000579c3 */ /* 0x000eb00000008800 */
[----:B------:R-:W-:Y:S01]  /*0370*/  BAR.SYNC.DEFER_BLOCKING 0x0 ;  /* 0x0000000000007b1d */ /* 0x000fe20000010000 */
[----:B------:R-:W-:-:S05]  /*0380*/  LOP3.LUT P0, RZ, R0, 0x3, RZ, 0xc0, !PT ;  /* 0x0000000300ff7812 */ /* 0x000fca000780c0ff */
[----:B------:R-:W-:Y:S02]  /*0390*/  UMOV UR4, 0x400 ;  /* 0x0000040000047882 */ /* 0x000fe40000000000 */
[----:B-1----:R-:W1:Y:S01]  /*03a0*/  LDC.64 R4, c[0x0][0x380] ;  /* 0x0000e000ff047b82 */ /* 0x002e620000000a00 */
[----:B------:R-:W-:Y:S01]  /*03b0*/  BSSY.RECONVERGENT B0, `(.L_x_8) ;  /* 0x0000030000007945 */ /* 0x000fe20003800200 */
[----:B--2---:R-:W-:-:S06]  /*03c0*/  ULEA UR4, UR5, UR4, 0x18 ;  /* 0x0000000405047291 */ /* 0x004fcc000f8ec0ff */
[----:B------:R-:W-:Y:S01]  /*03d0*/  LEA R3, R0, UR4, 0x2 ;  /* 0x0000000400037c11 */ /* 0x000fe2000f8e10ff */
[----:B-1----:R-:W-:-:S04]  /*03e0*/  IMAD.WIDE.U32 R4, R2, 0x4, R4 ;  /* 0x0000000402047825 */ /* 0x002fc800078e0004 */
[----:B------:R-:W1:Y:S04]  /*03f0*/  LDS R7, [R3] ;  /* 0x0000000003077984 */ /* 0x000e680000000800 */
[----:B-1----:R1:W-:Y:S01]  /*0400*/  STG.E desc[UR6][R4.64], R7 ;  /* 0x0000000704007986 */ /* 0x0023e2000c101906 */
[----:B------:R-:W-:Y:S06]  /*0410*/  BAR.SYNC.DEFER_BLOCKING 0x0 ;  /* 0x0000000000007b1d */ /* 0x000fec0000010000 */
[----:B------:R-:W-:Y:S05]  /*0420*/  @P0 BRA `(.L_x_9) ;  /* 0x0000000000a00947 */ /* 0x000fea0003800000 */
[----:B01----:R-:W0:Y:S01]  /*0430*/  LDC.64 R6, c[0x0][0x380] ;  /* 0x0000e000ff067b82 */ /* 0x003e220000000a00 */
[C---:B------:R-:W-:Y:S01]  /*0440*/  IADD3 R18, PT, PT, R2.reuse, 0x2, RZ ;  /* 0x0000000202127810 */ /* 0x040fe20007ffe0ff */
[----:B------:R-:W-:Y:S01]  /*0450*/  VIADD R16, R2, 0x4 ;  /* 0x0000000402107836 */ /* 0x000fe20000000000 */
[----:B------:R-:W-:Y:S01]  /*0460*/  MOV R15, R2 ;  /* 0x00000002000f7202 */ /* 0x000fe20000000f00 */
[----:B------:R-:W-:Y:S02]  /*0470*/  IMAD.MOV.U32 R12, RZ, RZ, R0 ;  /* 0x000000ffff0c7224 */ /* 0x000fe400078e0000 */
[----:B------:R-:W-:-:S07]  /*0480*/  IMAD.MOV.U32 R13, RZ, RZ, R18 ;  /* 0x000000ffff0d7224 */ /* 0x000fce00078e0012 */
.L_x_14:
[----:B------:R-:W-:Y:S01]  /*0490*/  ISETP.GE.AND P0, PT, R13, R16, PT ;  /* 0x000000100d00720c */ /* 0x000fe20003f06270 */
[----:B------:R-:W-:Y:S01]  /*04a0*/  BSSY.RECONVERGENT B1, `(.L_x_10) ;  /* 0x0000019000017945 */ /* 0x000fe20003800200 */
[----:B------:R-:W-:-:S13]  /*04b0*/  ISETP.EQ.AND P1, PT, R15, R18, PT ;  /* 0x000000120f00720c */ /* 0x000fda0003f22270 */
[----:B--2---:R-:W-:Y:S05]  /*04c0*/  @!P0 BRA P1, `(.L_x_11) ;  /* 0x0000000000488947 */ /* 0x004fea0000800000 */
[----:B------:R-:W-:Y:S02]  /*04d0*/  ISETP.NE.AND P0, PT, R13, R16, PT ;  /* 0x000000100d00720c */ /* 0x000fe40003f05270 */
[----:B------:R-:W-:-:S13]  /*04e0*/  ISETP.LT.AND P1, PT, R15, R18, PT ;  /* 0x000000120f00720c */ /* 0x000fda0003f21270 */
[----:B------:R-:W-:Y:S05]  /*04f0*/  @!P0 BRA P1, `(.L_x_12) ;  /* 0x0000000000288947 */ /* 0x000fea0000800000 */
[----:B0-----:R-:W-:-:S04]  /*0500*/  IMAD.WIDE R10, R15, 0x4, R6 ;  /* 0x000000040f0a7825 */ /* 0x001fc800078e0206 */
[----:B------:R-:W-:Y:S01]  /*0510*/  IMAD.WIDE R8, R13, 0x4, R6 ;  /* 0x000000040d087825 */ /* 0x000fe200078e0206 */
[----:B------:R-:W2:Y:S04]  /*0520*/  LDG.E R14, desc[UR6][R10.64] ;  /* 0x000000060a0e7981 */ /* 0x000ea8000c1e1900 */
[----:B------:R-:W2:Y:S02]  /*0530*/  LDG.E R17, desc[UR6][R8.64] ;  /* 0x0000000608117981 */ /* 0x000ea4000c1e1900 */
[----:B--2---:R-:W-:-:S13]  /*0540*/  ISETP.GE.U32.AND P0, PT, R14, R17, PT ;  /* 0x000000110e00720c */ /* 0x004fda0003f06070 */
[----:B------:R-:W-:Y:S01]  /*0550*/  @!P0 IMAD.MOV.U32 R8, RZ, RZ, R10 ;  /* 0x000000ffff088224 */ /* 0x000fe200078e000a */
[----:B------:R-:W-:Y:S01]  /*0560*/  @!P0 MOV R9, R11 ;  /* 0x0000000b00098202 */ /* 0x000fe20000000f00 */
[----:B------:R-:W-:Y:S02]  /*0570*/  @P0 VIADD R13, R13, 0x1 ;  /* 0x000000010d0d0836 */ /* 0x000fe40000000000 */
[----:B------:R-:W-:Y:S01]  /*0580*/  @!P0 VIADD R15, R15, 0x1 ;  /* 0x000000010f0f8836 */ /* 0x000fe20000000000 */
[----:B------:R-:W-:Y:S06]  /*0590*/  BRA `(.L_x_13) ;  /* 0x0000000000247947 */ /* 0x000fec0003800000 */
.L_x_12:
[C---:B------:R-:W-:Y:S01]  /*05a0*/  IADD3 R10, PT, PT, R15.reuse, 0x1, RZ ;  /* 0x000000010f0a7810 */ /* 0x040fe20007ffe0ff */
[----:B0-----:R-:W-:-:S04]  /*05b0*/  IMAD.WIDE R8, R15, 0x4, R6 ;  /* 0x000000040f087825 */ /* 0x001fc800078e0206 */
[----:B------:R-:W-:Y:S02]  /*05c0*/  IMAD.MOV.U32 R13, RZ, RZ, R16 ;  /* 0x000000ffff0d7224 */ /* 0x000fe400078e0010 */
[----:B------:R-:W-:Y:S01]  /*05d0*/  IMAD.MOV.U32 R15, RZ, RZ, R10 ;  /* 0x000000ffff0f7224 */ /* 0x000fe200078e000a */
[----:B------:R-:W-:Y:S06]  /*05e0*/  BRA `(.L_x_13) ;  /* 0x0000000000107947 */ /* 0x000fec0003800000 */
.L_x_11:
[C---:B------:R-:W-:Y:S01]  /*05f0*/  IADD3 R10, PT, PT, R13.reuse, 0x1, RZ ;  /* 0x000000010d0a7810 */ /* 0x040fe20007ffe0ff */
[----:B0-----:R-:W-:-:S04]  /*0600*/  IMAD.WIDE R8, R13, 0x4, R6 ;  /* 0x000000040d087825 */ /* 0x001fc800078e0206 */
[----:B------:R-:W-:Y:S02]  /*0610*/  IMAD.MOV.U32 R15, RZ, RZ, R18 ;  /* 0x000000ffff0f7224 */ /* 0x000fe400078e0012 */
[----:B------:R-:W-:-:S07]  /*0620*/  IMAD.MOV.U32 R13, RZ, RZ, R10 ;  /* 0x000000ffff0d7224 */ /* 0x000fce00078e000a */
.L_x_13:
[----:B------:R-:W-:Y:S05]  /*0630*/  BSYNC.RECONVERGENT B1 ;  /* 0x0000000000017941 */ /* 0x000fea0003800200 */
.L_x_10:
[----:B------:R-:W2:Y:S01]  /*0640*/  LDG.E R8, desc[UR6][R8.64] ;  /* 0x0000000608087981 */ /* 0x000ea2000c1e1900 */
[C---:B------:R-:W-:Y:S02]  /*0650*/  LEA R11, R12.reuse, UR4, 0x2 ;  /* 0x000000040c0b7c11 */ /* 0x040fe4000f8e10ff */
[----:B------:R-:W-:Y:S02]  /*0660*/  ISETP.NE.AND P0, PT, R13, R16, PT ;  /* 0x000000100d00720c */ /* 0x000fe40003f05270 */
[----:B------:R-:W-:Y:S02]  /*0670*/  IADD3 R12, PT, PT, R12, 0x1, RZ ;  /* 0x000000010c0c7810 */ /* 0x000fe40007ffe0ff */
[----:B------:R-:W-:Y:S01]  /*0680*/  ISETP.NE.OR P0, PT, R15, R18, P0 ;  /* 0x000000120f00720c */ /* 0x000fe20000705670 */
[----:B--2---:R2:W-:-:S12]  /*0690*/  STS [R11], R8 ;  /* 0x000000080b007388 */ /* 0x0045d80000000800 */
[----:B------:R-:W-:Y:S05]  /*06a0*/  @P0 BRA `(.L_x_14) ;  /* 0xfffffffc00780947 */ /* 0x000fea000383ffff */
.L_x_9:
[----:B------:R-:W-:Y:S05]  /*06b0*/  BSYNC.RECONVERGENT B0 ;  /* 0x0000000000007941 */ /* 0x000fea0003800200 */
.L_x_8:
[----:B------:R-:W-:Y:S01]  /*06c0*/  BAR.SYNC.DEFER_BLOCKING 0x0 ;  /* 0x0000000000007b1d */ /* 0x000fe20000010000 */
[----:B------:R-:W-:-:S05]  /*06d0*/  LOP3.LUT P0, RZ, R0, 0x7, RZ, 0xc0, !PT ;  /* 0x0000000700ff7812 */ /* 0x000fca000780c0ff */
[----:B------:R-:W-:Y:S01]  /*06e0*/  BSSY.RECONVERGENT B0, `(.L_x_15) ;  /* 0x000002d000007945 */ /* 0x000fe20003800200 */
[----:B-1----:R-:W1:Y:S04]  /*06f0*/  LDS R7, [R3] ;  /* 0x0000000003077984 */ /* 0x002e680000000800 */
[----:B-1----:R1:W-:Y:S01]  /*0700*/  STG.E desc[UR6][R4.64], R7 ;  /* 0x0000000704007986 */ /* 0x0023e2000c101906 */
[----:B------:R-:W-:Y:S06]  /*0710*/  BAR.SYNC.DEFER_BLOCKING 0x0 ;  /* 0x0000000000007b1d */ /* 0x000fec0000010000 */
[----:B------:R-:W-:Y:S05]  /*0720*/  @P0 BRA `(.L_x_16) ;  /* 0x0000000000a00947 */ /* 0x000fea0003800000 */
[----:B01----:R-:W0:Y:S01]  /*0730*/  LDC.64 R6, c[0x0][0x380] ;  /* 0x0000e000ff067b82 */ /* 0x003e220000000a00 */
[C---:B------:R-:W-:Y:S01]  /*0740*/  VIADD R18, R2.reuse, 0x4 ;  /* 0x0000000402127836 */ /* 0x040fe20000000000 */
[----:B------:R-:W-:Y:S01]  /*0750*/  MOV R12, R0 ;  /* 0x00000000000c7202 */ /* 0x000fe20000000f00 */
[----:B------:R-:W-:Y:S02]  /*0760*/  VIADD R16, R2, 0x8 ;  /* 0x0000000802107836 */ /* 0x000fe40000000000 */
[----:B------:R-:W-:Y:S02]  /*0770*/  IMAD.MOV.U32 R15, RZ, RZ, R2 ;  /* 0x000000ffff0f7224 */ /* 0x000fe400078e0002 */
[----:B------:R-:W-:-:S07]  /*0780*/  IMAD.MOV.U32 R13, RZ, RZ, R18 ;  /* 0x000000ffff0d7224 */ /* 0x000fce00078e0012 */
.L_x_21:
[----:B------:R-:W-:Y:S01]  /*0790*/  ISETP.GE.AND P0, PT, R13, R16, PT ;  /* 0x000000100d00720c */ /* 0x000fe20003f06270 */
[----:B------:R-:W-:Y:S01]  /*07a0*/  BSSY.RECONVERGENT B1, `(.L_x_17) ;  /* 0x0000019000017945 */ /* 0x000fe20003800200 */
[----:B------:R-:W-:-:S13]  /*07b0*/  ISETP.EQ.AND P1, PT, R15, R18, PT ;  /* 0x000000120f00720c */ /* 0x000fda0003f22270 */
[----:B---3--:R-:W-:Y:S05]  /*07c0*/  @!P0 BRA P1, `(.L_x_18) ;  /* 0x0000000000488947 */ /* 0x008fea0000800000 */
[----:B------:R-:W-:Y:S02]  /*07d0*/  ISETP.NE.AND P0, PT, R13, R16, PT ;  /* 0x000000100d00720c */ /* 0x000fe40003f05270 */
[----:B------:R-:W-:-:S13]  /*07e0*/  ISETP.LT.AND P1, PT, R15, R18, PT ;  /* 0x000000120f00720c */ /* 0x000fda0003f21270 */
[----:B------:R-:W-:Y:S05]  /*07f0*/  @!P0 BRA P1, `(.L_x_19) ;  /* 0x0000000000288947 */ /* 0x000fea0000800000 */
[----:B0-2---:R-:W-:-:S04]  /*0800*/  IMAD.WIDE R10, R15, 0x4, R6 ;  /* 0x000000040f0a7825 */ /* 0x005fc800078e0206 */
[----:B------:R-:W-:Y:S01]  /*0810*/  IMAD.WIDE R8, R13, 0x4, R6 ;  /* 0x000000040d087825 */ /* 0x000fe200078e0206 */
[----:B------:R-:W2:Y:S04]  /*0820*/  LDG.E R14, desc[UR6][R10.64] ;  /* 0x000000060a0e7981 */ /* 0x000ea8000c1e1900 */
[----:B------:R-:W2:Y:S02]  /*0830*/  LDG.E R17, desc[UR6][R8.64] ;  /* 0x0000000608117981 */ /* 0x000ea4000c1e1900 */
[----:B--2---:R-:W-:-:S13]  /*0840*/  ISETP.GE.U32.AND P0, PT, R14, R17, PT ;  /* 0x000000110e00720c */ /* 0x004fda0003f06070 */
[----:B------:R-:W-:Y:S01]  /*0850*/  @!P0 MOV R8, R10 ;  /* 0x0000000a00088202 */ /* 0x000fe20000000f00 */
[----:B------:R-:W-:Y:S01]  /*0860*/  @!P0 IMAD.MOV.U32 R9, RZ, RZ, R11 ;  /* 0x000000ffff098224 */ /* 0x000fe200078e000b */
[----:B------:R-:W-:Y:S01]  /*0870*/  @!P0 IADD3 R15, PT, PT, R15, 0x1, RZ ;  /* 0x000000010f0f8810 */ /* 0x000fe20007ffe0ff */
[----:B------:R-:W-:Y:S01]  /*0880*/  @P0 VIADD R13, R13, 0x1 ;  /* 0x000000010d0d0836 */ /* 0x000fe20000000000 */
[----:B------:R-:W-:Y:S06]  /*0890*/  BRA `(.L_x_20) ;  /* 0x0000000000247947 */ /* 0x000fec0003800000 */
.L_x_19:
[C---:B------:R-:W-:Y:S02]  /*08a0*/  VIADD R10, R15.reuse, 0x1 ;  /* 0x000000010f0a7836 */ /* 0x040fe40000000000 */
[----:B0-2---:R-:W-:-:S03]  /*08b0*/  IMAD.WIDE R8, R15, 0x4, R6 ;  /* 0x000000040f087825 */ /* 0x005fc600078e0206 */
[----:B------:R-:W-:Y:S01]  /*08c0*/  MOV R15, R10 ;  /* 0x0000000a000f7202 */ /* 0x000fe20000000f00 */
[----:B------:R-:W-:Y:S01]  /*08d0*/  IMAD.MOV.U32 R13, RZ, RZ, R16 ;  /* 0x000000ffff0d7224 */ /* 0x000fe200078e0010 */
[----:B------:R-:W-:Y:S06]  /*08e0*/  BRA `(.L_x_20) ;  /* 0x0000000000107947 */ /* 0x000fec0003800000 */
.L_x_18:
[C---:B------:R-:W-:Y:S02]  /*08f0*/  VIADD R10, R13.reuse, 0x1 ;  /* 0x000000010d0a7836 */ /* 0x040fe40000000000 */
[----:B0-2---:R-:W-:-:S03]  /*0900*/  IMAD.WIDE R8, R13, 0x4, R6 ;  /* 0x000000040d087825 */ /* 0x005fc600078e0206 */
[----:B------:R-:W-:Y:S01]  /*0910*/  MOV R13, R10 ;  /* 0x0000000a000d7202 */ /* 0x000fe20000000f00 */
[----:B------:R-:W-:-:S07]  /*0920*/  IMAD.MOV.U32 R15, RZ, RZ, R18 ;  /* 0x000000ffff0f7224 */ /* 0x000fce00078e0012 */
.L_x_20:
[----:B------:R-:W-:Y:S05]  /*0930*/  BSYNC.RECONVERGENT B1 ;  /* 0x0000000000017941 */ /* 0x000fea0003800200 */
.L_x_17:
[----:B------:R-:W2:Y:S01]  /*0940*/  LDG.E R8, desc[UR6][R8.64] ;  /* 0x0000000608087981 */ /* 0x000ea2000c1e1900 */
[C---:B------:R-:W-:Y:S01]  /*0950*/  LEA R11, R12.reuse, UR4, 0x2 ;  /* 0x000000040c0b7c11 */ /* 0x040fe2000f8e10ff */
[----:B------:R-:W-:Y:S01]  /*0960*/  VIADD R12, R12, 0x1 ;  /* 0x000000010c0c7836 */ /* 0x000fe20000000000 */
[----:B------:R-:W-:-:S04]  /*0970*/  ISETP.NE.AND P0, PT, R13, R16, PT ;  /* 0x000000100d00720c */ /* 0x000fc80003f05270 */
[----:B------:R-:W-:Y:S01]  /*0980*/  ISETP.NE.OR P0, PT, R15, R18, P0 ;  /* 0x000000120f00720c */ /* 0x000fe20000705670 */
[----:B--2---:R3:W-:-:S12]  /*0990*/  STS [R11], R8 ;  /* 0x000000080b007388 */ /* 0x0047d80000000800 */
[----:B------:R-:W-:Y:S05]  /*09a0*/  @P0 BRA `(.L_x_21) ;  /* 0xfffffffc00780947 */ /* 0x000fea000383ffff */
.L_x_16:
[----:B------:R-:W-:Y:S05]  /*09b0*/  BSYNC.RECONVERGENT B0 ;  /* 0x0000000000007941 */ /* 0x000fea0003800200 */
.L_x_15:
        /* <DEDUP_REMOVED lines=9> */
[----:B------:R-:W-:Y:S01]  /*0a50*/  IADD3 R16, PT, PT, R2, 0x10, RZ ;  /* 0x0000001002107810 */ /* 0x000fe20007ffe0ff */
[----:B------:R-:W-:Y:S02]  /*0a60*/  IMAD.MOV.U32 R12, RZ, RZ, R0 ;  /* 0x000000ffff0c7224 */ /* 0x000fe400078e0000 */
[----:B------:R-:W-:Y:S01]  /*0a70*/  IMAD.MOV.U32 R15, RZ, RZ, R2 ;  /* 0x000000ffff0f7224 */ /* 0x000fe200078e0002 */
[----:B------:R-:W-:-:S07]  /*0a80*/  MOV R13, R18 ;  /* 0x00000012000d7202 */ /* 0x000fce0000000f00 */
.L_x_28:
[----:B------:R-:W-:Y:S01]  /*0a90*/  ISETP.GE.AND P0, PT, R13, R16, PT ;  /* 0x000000100d00720c */ /* 0x000fe20003f06270 */
[----:B------:R-:W-:Y:S01]  /*0aa0*/  BSSY.RECONVERGENT B1, `(.L_x_24) ;  /* 0x0000019000017945 */ /* 0x000fe20003800200 */
[----:B------:R-:W-:-:S13]  /*0ab0*/  ISETP.EQ.AND P1, PT, R15, R18, PT ;  /* 0x000000120f00720c */ /* 0x000fda0003f22270 */
[----:B----4-:R-:W-:Y:S05]  /*0ac0*/  @!P0 BRA P1, `(.L_x_25) ;  /* 0x0000000000488947 */ /* 0x010fea0000800000 */
[----:B------:R-:W-:Y:S02]  /*0ad0*/  ISETP.NE.AND P0, PT, R13, R16, PT ;  /* 0x000000100d00720c */ /* 0x000fe40003f05270 */
[----:B------:R-:W-:-:S13]  /*0ae0*/  ISETP.LT.AND P1, PT, R15, R18, PT ;  /* 0x000000120f00720c */ /* 0x000fda0003f21270 */
[----:B------:R-:W-:Y:S05]  /*0af0*/  @!P0 BRA P1, `(.L_x_26) ;  /* 0x0000000000288947 */ /* 0x000fea0000800000 */
[----:B0-23--:R-:W-:-:S04]  /*0b00*/  IMAD.WIDE R10, R15, 0x4, R6 ;  /* 0x000000040f0a7825 */ /* 0x00dfc800078e0206 */
[----:B------:R-:W-:Y:S01]  /*0b10*/  IMAD.WIDE R8, R13, 0x4, R6 ;  /* 0x000000040d087825 */ /* 0x000fe200078e0206 */
[----:B------:R-:W2:Y:S04]  /*0b20*/  LDG.E R14, desc[UR6][R10.64] ;  /* 0x000000060a0e7981 */ /* 0x000ea8000c1e1900 */
[----:B------:R-:W2:Y:S02]  /*0b30*/  LDG.E R17, desc[UR6][R8.64] ;  /* 0x0000000608117981 */ /* 0x000ea4000c1e1900 */
[----:B--2---:R-:W-:-:S13]  /*0b40*/  ISETP.GE.U32.AND P0, PT, R14, R17, PT ;  /* 0x000000110e00720c */ /* 0x004fda0003f06070 */
[----:B------:R-:W-:Y:S01]  /*0b50*/  @!P0 IMAD.MOV.U32 R8, RZ, RZ, R10 ;  /* 0x000000ffff088224 */ /* 0x000fe200078e000a */
[----:B------:R-:W-:Y:S01]  /*0b60*/  @P0 IADD3 R13, PT, PT, R13, 0x1, RZ ;  /* 0x000000010d0d0810 */ /* 0x000fe20007ffe0ff */
[----:B------:R-:W-:Y:S02]  /*0b70*/  @!P0 IMAD.MOV.U32 R9, RZ, RZ, R11 ;  /* 0x000000ffff098224 */ /* 0x000fe400078e000b */
[----:B------:R-:W-:Y:S01]  /*0b80*/  @!P0 VIADD R15, R15, 0x1 ;  /* 0x000000010f0f8836 */ /* 0x000fe20000000000 */
[----:B------:R-:W-:Y:S06]  /*0b90*/  BRA `(.L_x_27) ;  /* 0x0000000000247947 */ /* 0x000fec0003800000 */
.L_x_26:
[C---:B------:R-:W-:Y:S01]  /*0ba0*/  VIADD R10, R15.reuse, 0x1 ;  /* 0x000000010f0a7836 */ /* 0x040fe20000000000 */
[----:B------:R-:W-:Y:S01]  /*0bb0*/  MOV R13, R16 ;  /* 0x00000010000d7202 */ /* 0x000fe20000000f00 */
[----:B0-23--:R-:W-:-:S04]  /*0bc0*/  IMAD.WIDE R8, R15, 0x4, R6 ;  /* 0x000000040f087825 */ /* 0x00dfc800078e0206 */
[----:B------:R-:W-:Y:S01]  /*0bd0*/  IMAD.MOV.U32 R15, RZ, RZ, R10 ;  /* 0x000000ffff0f7224 */ /* 0x000fe200078e000a */
[----:B------:R-:W-:Y:S06]  /*0be0*/  BRA `(.L_x_27) ;  /* 0x0000000000107947 */ /* 0x000fec0003800000 */
.L_x_25:
[C---:B------:R-:W-:Y:S01]  /*0bf0*/  VIADD R10, R13.reuse, 0x1 ;  /* 0x000000010d0a7836 */ /* 0x040fe20000000000 */
[----:B------:R-:W-:Y:S01]  /*0c00*/  MOV R15, R18 ;  /* 0x00000012000f7202 */ /* 0x000fe20000000f00 */
[----:B0-23--:R-:W-:-:S04]  /*0c10*/  IMAD.WIDE R8, R13, 0x4, R6 ;  /* 0x000000040d087825 */ /* 0x00dfc800078e0206 */
[----:B------:R-:W-:-:S07]  /*0c20*/  IMAD.MOV.U32 R13, RZ, RZ, R10 ;  /* 0x000000ffff0d7224 */ /* 0x000fce00078e000a */
.L_x_27:
[----:B------:R-:W-:Y:S05]  /*0c30*/  BSYNC.RECONVERGENT B1 ;  /* 0x0000000000017941 */ /* 0x000fea0003800200 */
.L_x_24:
[----:B------:R-:W2:Y:S01]  /*0c40*/  LDG.E R8, desc[UR6][R8.64] ;  /* 0x0000000608087981 */ /* 0x000ea2000c1e1900 */
[C---:B------:R-:W-:Y:S01]  /*0c50*/  LEA R11, R12.reuse, UR4, 0x2 ;  /* 0x000000040c0b7c11 */ /* 0x040fe2000f8e10ff */
[----:B------:R-:W-:Y:S01]  /*0c60*/  VIADD R12, R12, 0x1 ;  /* 0x000000010c0c7836 */ /* 0x000fe20000000000 */
[----:B------:R-:W-:-:S04]  /*0c70*/  ISETP.NE.AND P0, PT, R13, R16, PT ;  /* 0x000000100d00720c */ /* 0x000fc80003f05270 */
[----:B------:R-:W-:Y:S01]  /*0c80*/  ISETP.NE.OR P0, PT, R15, R18, P0 ;  /* 0x000000120f00720c */ /* 0x000fe20000705670 */
[----:B--2---:R4:W-:-:S12]  /*0c90*/  STS [R11], R8 ;  /* 0x000000080b007388 */ /* 0x0049d80000000800 */
[----:B------:R-:W-:Y:S05]  /*0ca0*/  @P0 BRA `(.L_x_28) ;  /* 0xfffffffc00780947 */ /* 0x000fea000383ffff */
.L_x_23:
[----:B------:R-:W-:Y:S05]  /*0cb0*/  BSYNC.RECONVERGENT B0 ;  /* 0x0000000000007941 */ /* 0x000fea0003800200 */
.L_x_22:
        /* <DEDUP_REMOVED lines=8> */
[C---:B------:R-:W-:Y:S01]  /*0d40*/  IADD3 R17, PT, PT, R2.reuse, 0x10, RZ ;  /* 0x0000001002117810 */ /* 0x040fe20007ffe0ff */
[----:B------:R-:W-:-:S04]  /*0d50*/  VIADD R14, R2, 0x20 ;  /* 0x00000020020e7836 */ /* 0x000fc80000000000 */
[----:B------:R-:W-:-:S07]  /*0d60*/  IMAD.MOV.U32 R13, RZ, RZ, R17 ;  /* 0x000000ffff0d7224 */ /* 0x000fce00078e0011 */
.L_x_35:
[----:B------:R-:W-:Y:S01]  /*0d70*/  ISETP.GE.AND P0, PT, R13, R14, PT ;  /* 0x0000000e0d00720c */ /* 0x000fe20003f06270 */
[----:B------:R-:W-:Y:S01]  /*0d80*/  BSSY.RECONVERGENT B1, `(.L_x_31) ;  /* 0x0000019000017945 */ /* 0x000fe20003800200 */
[----:B------:R-:W-:-:S13]  /*0d90*/  ISETP.EQ.AND P1, PT, R2, R17, PT ;  /* 0x000000110200720c */ /* 0x000fda0003f22270 */
[----:B0-----:R-:W-:Y:S05]  /*0da0*/  @!P0 BRA P1, `(.L_x_32) ;  /* 0x0000000000488947 */ /* 0x001fea0000800000 */
[----:B------:R-:W-:Y:S02]  /*0db0*/  ISETP.NE.AND P0, PT, R13, R14, PT ;  /* 0x0000000e0d00720c */ /* 0x000fe40003f05270 */
[----:B------:R-:W-:-:S13]  /*0dc0*/  ISETP.LT.AND P1, PT, R2, R17, PT ;  /* 0x000000110200720c */ /* 0x000fda0003f21270 */
[----:B------:R-:W-:Y:S05]  /*0dd0*/  @!P0 BRA P1, `(.L_x_33) ;  /* 0x0000000000288947 */ /* 0x000fea0000800000 */
[----:B0-234-:R-:W-:-:S04]  /*0de0*/  IMAD.WIDE R10, R2, 0x4, R6 ;  /* 0x00000004020a7825 */ /* 0x01dfc800078e0206 */
[----:B------:R-:W-:Y:S01]  /*0df0*/  IMAD.WIDE R8, R13, 0x4, R6 ;  /* 0x000000040d087825 */ /* 0x000fe200078e0206 */
[----:B------:R-:W2:Y:S04]  /*0e00*/  LDG.E R12, desc[UR6][R10.64] ;  /* 0x000000060a0c7981 */ /* 0x000ea8000c1e1900 */
[----:B------:R-:W2:Y:S02]  /*0e10*/  LDG.E R15, desc[UR6][R8.64] ;  /* 0x00000006080f7981 */ /* 0x000ea4000c1e1900 */
[----:B--2---:R-:W-:-:S13]  /*0e20*/  ISETP.GE.U32.AND P0, PT, R12, R15, PT ;  /* 0x0000000f0c00720c */ /* 0x004fda0003f06070 */
[----:B------:R-:W-:Y:S01]  /*0e30*/  @!P0 MOV R8, R10 ;  /* 0x0000000a00088202 */ /* 0x000fe20000000f00 */
[----:B------:R-:W-:Y:S01]  /*0e40*/  @!P0 IMAD.MOV.U32 R9, RZ, RZ, R11 ;  /* 0x000000ffff098224 */ /* 0x000fe200078e000b */
[----:B------:R-:W-:Y:S01]  /*0e50*/  @P0 IADD3 R13, PT, PT, R13, 0x1, RZ ;  /* 0x000000010d0d0810 */ /* 0x000fe20007ffe0ff */
[----:B------:R-:W-:Y:S01]  /*0e60*/  @!P0 VIADD R2, R2, 0x1 ;  /* 0x0000000102028836 */ /* 0x000fe20000000000 */
[----:B------:R-:W-:Y:S06]  /*0e70*/  BRA `(.L_x_34) ;  /* 0x0000000000247947 */ /* 0x000fec0003800000 */
.L_x_33:
[C---:B------:R-:W-:Y:S01]  /*0e80*/  IADD3 R10, PT, PT, R2.reuse, 0x1, RZ ;  /* 0x00000001020a7810 */ /* 0x040fe20007ffe0ff */
[----:B0-234-:R-:W-:-:S03]  /*0e90*/  IMAD.WIDE R8, R2, 0x4, R6 ;  /* 0x0000000402087825 */ /* 0x01dfc600078e0206 */
[----:B------:R-:W-:Y:S01]  /*0ea0*/  MOV R2, R10 ;  /* 0x0000000a00027202 */ /* 0x000fe20000000f00 */
[----:B------:R-:W-:Y:S01]  /*0eb0*/  IMAD.MOV.U32 R13, RZ, RZ, R14 ;  /* 0x000000ffff0d7224 */ /* 0x000fe200078e000e */
[----:B------:R-:W-:Y:S06]  /*0ec0*/  BRA `(.L_x_34) ;  /* 0x0000000000107947 */ /* 0x000fec0003800000 */
.L_x_32:
[C---:B------:R-:W-:Y:S01]  /*0ed0*/  VIADD R10, R13.reuse, 0x1 ;  /* 0x000000010d0a7836 */ /* 0x040fe20000000000 */
[----:B------:R-:W-:Y:S01]  /*0ee0*/  MOV R2, R17 ;  /* 0x0000001100027202 */ /* 0x000fe20000000f00 */
[----:B0-234-:R-:W-:-:S04]  /*0ef0*/  IMAD.WIDE R8, R13, 0x4, R6 ;  /* 0x000000040d087825 */ /* 0x01dfc800078e0206 */
[----:B------:R-:W-:-:S07]  /*0f00*/  IMAD.MOV.U32 R13, RZ, RZ, R10 ;  /* 0x000000ffff0d7224 */ /* 0x000fce00078e000a */
.L_x_34:
[----:B------:R-:W-:Y:S05]  /*0f10*/  BSYNC.RECONVERGENT B1 ;  /* 0x0000000000017941 */ /* 0x000fea0003800200 */
.L_x_31:
[----:B------:R-:W2:Y:S01]  /*0f20*/  LDG.E R8, desc[UR6][R8.64] ;  /* 0x0000000608087981 */ /* 0x000ea2000c1e1900 */
[C---:B------:R-:W-:Y:S02]  /*0f30*/  LEA R11, R0.reuse, UR4, 0x2 ;  /* 0x00000004000b7c11 */ /* 0x040fe4000f8e10ff */
[----:B------:R-:W-:Y:S02]  /*0f40*/  ISETP.NE.AND P0, PT, R13, R14, PT ;  /* 0x0000000e0d00720c */ /* 0x000fe40003f05270 */
[----:B------:R-:W-:Y:S02]  /*0f50*/  IADD3 R0, PT, PT, R0, 0x1, RZ ;  /* 0x0000000100007810 */ /* 0x000fe40007ffe0ff */
[----:B------:R-:W-:Y:S01]  /*0f60*/  ISETP.NE.OR P0, PT, R2, R17, P0 ;  /* 0x000000110200720c */ /* 0x000fe20000705670 */
[----:B--2---:R0:W-:-:S12]  /*0f70*/  STS [R11], R8 ;  /* 0x000000080b007388 */ /* 0x0041d80000000800 */
[----:B------:R-:W-:Y:S05]  /*0f80*/  @P0 BRA `(.L_x_35) ;  /* 0xfffffffc00780947 */ /* 0x000fea000383ffff */
.L_x_30:
[----:B------:R-:W-:Y:S05]  /*0f90*/  BSYNC.RECONVERGENT B0 ;  /* 0x0000000000007941 */ /* 0x000fea0003800200 */
.L_x_29:
[----:B------:R-:W-:Y:S06]  /*0fa0*/  BAR.SYNC.DEFER_BLOCKING 0x0 ;  /* 0x0000000000007b1d */ /* 0x000fec0000010000 */
[----:B------:R-:W5:Y:S04]  /*0fb0*/  LDS R3, [R3] ;  /* 0x0000000003037984 */ /* 0x000f680000000800 */
[----:B-----5:R-:W-:Y:S01]  /*0fc0*/  STG.E desc[UR6][R4.64], R3 ;  /* 0x0000000304007986 */ /* 0x020fe2000c101906 */
[----:B------:R-:W-:Y:S06]  /*0fd0*/  BAR.SYNC.DEFER_BLOCKING 0x0 ;  /* 0x0000000000007b1d */ /* 0x000fec0000010000 */
[----:B------:R-:W-:Y:S05]  /*0fe0*/  EXIT ;  /* 0x000000000000794d */ /* 0x000fea0003800000 */
.L_x_36:
        /* <DEDUP_REMOVED lines=9> */
.L_x_38:


//--------------------- .nv.shared.reserved.0     --------------------------
	.section	.nv.shared.reserved.0,"aw",@nobits
	.weak		__nv_reservedSMEM_offset_0_alias
	.size		__nv_reservedSMEM_offset_0_alias, 0, 64
	.other		__nv_reservedSMEM_offset_0_alias,@"STO_CUDA_RESERVED_SHARED STV_DEFAULT"
__nv_reservedSMEM_offset_0_alias:
	.zero		0
	.zero		64


//--------------------- .nv.shared._Z4sortPj      --------------------------
	.section	.nv.shared._Z4sortPj,"aw",@nobits
	.sectionflags	@""
	.align	4
.nv.shared._Z4sortPj:
	.zero		1152


//--------------------- .nv.constant0._Z5mergePjS_i --------------------------
	.section	.nv.constant0._Z5mergePjS_i,"a",@progbits
	.sectionflags	@""
	.align	4
.nv.constant0._Z5mergePjS_i:
	.zero		916


//--------------------- .nv.constant0._Z4sortPj   --------------------------
	.section	.nv.constant0._Z4sortPj,"a",@progbits
	.sectionflags	@""
	.align	4
.nv.constant0._Z4sortPj:
	.zero		904


//--------------------- SYMBOLS --------------------------

	.type		.nv.reservedSmem.offset0,@object
	.size		.nv.reservedSmem.offset0,0x4
	.type		.nv.reservedSmem.cap,@object
	.size		.nv.reservedSmem.cap,0x4
